//
// Generated by NVIDIA NVVM Compiler
//
// Compiler Build ID: CL-36424714
// Cuda compilation tools, release 13.0, V13.0.88
// Based on NVVM 20.0.0
//

.version 9.0
.target sm_100
.address_size 64

	// .globl	_Z6kernelPVi
.extern .func  (.param .b32 func_retval0) vprintf
(
	.param .b64 vprintf_param_0,
	.param .b64 vprintf_param_1
)
;
.global .align 4 .b8 precalc_xorwow_matrix[102400];
.global .align 4 .b8 precalc_xorwow_offset_matrix[102400];
.global .align 4 .b8 mrg32k3aM1[2304];
.global .align 4 .b8 mrg32k3aM2[2304];
.global .align 4 .b8 mrg32k3aM1SubSeq[2016];
.global .align 4 .b8 mrg32k3aM2SubSeq[2016];
.global .align 4 .b8 mrg32k3aM1Seq[2304];
.global .align 4 .b8 mrg32k3aM2Seq[2304];
.const .align 8 .b8 __cr_lgamma_table[72];
.global .align 1 .b8 $str[25] = {112, 114, 111, 103, 114, 101, 115, 115, 32, 99, 104, 101, 99, 107, 32, 102, 105, 110, 105, 115, 104, 101, 100, 10};

.visible .entry _Z6kernelPVi(
	.param .u64 .ptr .align 1 _Z6kernelPVi_param_0
)
{
	.reg .b32 	%r<2>;
	.reg .b64 	%rd<3>;

	ld.param.u64 	%rd1, [_Z6kernelPVi_param_0];
	cvta.to.global.u64 	%rd2, %rd1;
	atom.global.add.u32 	%r1, [%rd2], 1;
	ret;

}
	// .globl	_Z8mykernelPViS0_PVf
.visible .entry _Z8mykernelPViS0_PVf(
	.param .u64 .ptr .align 1 _Z8mykernelPViS0_PVf_param_0,
	.param .u64 .ptr .align 1 _Z8mykernelPViS0_PVf_param_1,
	.param .u64 .ptr .align 1 _Z8mykernelPViS0_PVf_param_2
)
{
	.reg .pred 	%p<31>;
	.reg .b32 	%r<37>;
	.reg .b32 	%f<11>;
	.reg .b64 	%rd<54>;

	ld.param.u64 	%rd14, [_Z8mykernelPViS0_PVf_param_0];
	ld.param.u64 	%rd15, [_Z8mykernelPViS0_PVf_param_1];
	ld.param.u64 	%rd16, [_Z8mykernelPViS0_PVf_param_2];
	cvta.to.global.u64 	%rd17, %rd15;
	cvta.to.global.u64 	%rd18, %rd16;
	cvta.to.global.u64 	%rd19, %rd14;
	mov.u32 	%r1, %tid.x;
	setp.ne.s32 	%p1, %r1, 0;
	mov.u32 	%r2, %ctaid.x;
	mul.wide.u32 	%rd20, %r2, 4;
	add.s64 	%rd1, %rd19, %rd20;
	mul.wide.u32 	%rd21, %r1, 4;
	add.s64 	%rd2, %rd18, %rd21;
	add.s64 	%rd3, %rd17, %rd20;
	@%p1 bra 	$L__BB1_2;
	atom.global.add.u32 	%r4, [%rd1], 1;
	mov.b32 	%r5, 1065353216;
	st.volatile.global.u32 	[%rd2], %r5;
	atom.global.add.u32 	%r6, [%rd3], 1;
	bra.uni 	$L__BB1_3;
$L__BB1_2:
	add.s32 	%r3, %r1, 1;
	cvt.rn.f32.u32 	%f1, %r3;
	st.volatile.global.f32 	[%rd2], %f1;
$L__BB1_3:
	membar.sys;
	// begin inline asm
	mov.u64 	%rd22, %clock64;
	// end inline asm
$L__BB1_4:
	// begin inline asm
	mov.u64 	%rd23, %clock64;
	// end inline asm
	sub.s64 	%rd24, %rd23, %rd22;
	setp.lt.u64 	%p2, %rd24, 100000000;
	@%p2 bra 	$L__BB1_4;
	setp.ne.s32 	%p3, %r1, 0;
	@%p3 bra 	$L__BB1_7;
	atom.global.add.u32 	%r7, [%rd1], 1;
$L__BB1_7:
	setp.ne.s32 	%p4, %r1, 0;
	add.s32 	%r8, %r1, 2;
	cvt.rn.f32.u32 	%f2, %r8;
	st.volatile.global.f32 	[%rd2], %f2;
	@%p4 bra 	$L__BB1_9;
	atom.global.add.u32 	%r9, [%rd3], 1;
$L__BB1_9:
	membar.sys;
	// begin inline asm
	mov.u64 	%rd25, %clock64;
	// end inline asm
$L__BB1_10:
	// begin inline asm
	mov.u64 	%rd26, %clock64;
	// end inline asm
	sub.s64 	%rd27, %rd26, %rd25;
	setp.lt.u64 	%p5, %rd27, 100000000;
	@%p5 bra 	$L__BB1_10;
	setp.ne.s32 	%p6, %r1, 0;
	@%p6 bra 	$L__BB1_13;
	atom.global.add.u32 	%r10, [%rd1], 1;
$L__BB1_13:
	setp.ne.s32 	%p7, %r1, 0;
	add.s32 	%r11, %r1, 3;
	cvt.rn.f32.u32 	%f3, %r11;
	st.volatile.global.f32 	[%rd2], %f3;
	@%p7 bra 	$L__BB1_15;
	atom.global.add.u32 	%r12, [%rd3], 1;
$L__BB1_15:
	membar.sys;
	// begin inline asm
	mov.u64 	%rd28, %clock64;
	// end inline asm
$L__BB1_16:
	// begin inline asm
	mov.u64 	%rd29, %clock64;
	// end inline asm
	sub.s64 	%rd30, %rd29, %rd28;
	setp.lt.u64 	%p8, %rd30, 100000000;
	@%p8 bra 	$L__BB1_16;
	setp.ne.s32 	%p9, %r1, 0;
	@%p9 bra 	$L__BB1_19;
	atom.global.add.u32 	%r13, [%rd1], 1;
$L__BB1_19:
	setp.ne.s32 	%p10, %r1, 0;
	add.s32 	%r14, %r1, 4;
	cvt.rn.f32.u32 	%f4, %r14;
	st.volatile.global.f32 	[%rd2], %f4;
	@%p10 bra 	$L__BB1_21;
	atom.global.add.u32 	%r15, [%rd3], 1;
$L__BB1_21:
	membar.sys;
	// begin inline asm
	mov.u64 	%rd31, %clock64;
	// end inline asm
$L__BB1_22:
	// begin inline asm
	mov.u64 	%rd32, %clock64;
	// end inline asm
	sub.s64 	%rd33, %rd32, %rd31;
	setp.lt.u64 	%p11, %rd33, 100000000;
	@%p11 bra 	$L__BB1_22;
	setp.ne.s32 	%p12, %r1, 0;
	@%p12 bra 	$L__BB1_25;
	atom.global.add.u32 	%r16, [%rd1], 1;
$L__BB1_25:
	setp.ne.s32 	%p13, %r1, 0;
	add.s32 	%r17, %r1, 5;
	cvt.rn.f32.u32 	%f5, %r17;
	st.volatile.global.f32 	[%rd2], %f5;
	@%p13 bra 	$L__BB1_27;
	atom.global.add.u32 	%r18, [%rd3], 1;
$L__BB1_27:
	membar.sys;
	// begin inline asm
	mov.u64 	%rd34, %clock64;
	// end inline asm
$L__BB1_28:
	// begin inline asm
	mov.u64 	%rd35, %clock64;
	// end inline asm
	sub.s64 	%rd36, %rd35, %rd34;
	setp.lt.u64 	%p14, %rd36, 100000000;
	@%p14 bra 	$L__BB1_28;
	setp.ne.s32 	%p15, %r1, 0;
	@%p15 bra 	$L__BB1_31;
	atom.global.add.u32 	%r19, [%rd1], 1;
$L__BB1_31:
	setp.ne.s32 	%p16, %r1, 0;
	add.s32 	%r20, %r1, 6;
	cvt.rn.f32.u32 	%f6, %r20;
	st.volatile.global.f32 	[%rd2], %f6;
	@%p16 bra 	$L__BB1_33;
	atom.global.add.u32 	%r21, [%rd3], 1;
$L__BB1_33:
	membar.sys;
	// begin inline asm
	mov.u64 	%rd37, %clock64;
	// end inline asm
$L__BB1_34:
	// begin inline asm
	mov.u64 	%rd38, %clock64;
	// end inline asm
	sub.s64 	%rd39, %rd38, %rd37;
	setp.lt.u64 	%p17, %rd39, 100000000;
	@%p17 bra 	$L__BB1_34;
	setp.ne.s32 	%p18, %r1, 0;
	@%p18 bra 	$L__BB1_37;
	atom.global.add.u32 	%r22, [%rd1], 1;
$L__BB1_37:
	setp.ne.s32 	%p19, %r1, 0;
	add.s32 	%r23, %r1, 7;
	cvt.rn.f32.u32 	%f7, %r23;
	st.volatile.global.f32 	[%rd2], %f7;
	@%p19 bra 	$L__BB1_39;
	atom.global.add.u32 	%r24, [%rd3], 1;
$L__BB1_39:
	membar.sys;
	// begin inline asm
	mov.u64 	%rd40, %clock64;
	// end inline asm
$L__BB1_40:
	// begin inline asm
	mov.u64 	%rd41, %clock64;
	// end inline asm
	sub.s64 	%rd42, %rd41, %rd40;
	setp.lt.u64 	%p20, %rd42, 100000000;
	@%p20 bra 	$L__BB1_40;
	setp.ne.s32 	%p21, %r1, 0;
	@%p21 bra 	$L__BB1_43;
	atom.global.add.u32 	%r25, [%rd1], 1;
$L__BB1_43:
	setp.ne.s32 	%p22, %r1, 0;
	add.s32 	%r26, %r1, 8;
	cvt.rn.f32.u32 	%f8, %r26;
	st.volatile.global.f32 	[%rd2], %f8;
	@%p22 bra 	$L__BB1_45;
	atom.global.add.u32 	%r27, [%rd3], 1;
$L__BB1_45:
	membar.sys;
	// begin inline asm
	mov.u64 	%rd43, %clock64;
	// end inline asm
$L__BB1_46:
	// begin inline asm
	mov.u64 	%rd44, %clock64;
	// end inline asm
	sub.s64 	%rd45, %rd44, %rd43;
	setp.lt.u64 	%p23, %rd45, 100000000;
	@%p23 bra 	$L__BB1_46;
	setp.ne.s32 	%p24, %r1, 0;
	@%p24 bra 	$L__BB1_49;
	atom.global.add.u32 	%r28, [%rd1], 1;
$L__BB1_49:
	setp.ne.s32 	%p25, %r1, 0;
	add.s32 	%r29, %r1, 9;
	cvt.rn.f32.u32 	%f9, %r29;
	st.volatile.global.f32 	[%rd2], %f9;
	@%p25 bra 	$L__BB1_51;
	atom.global.add.u32 	%r30, [%rd3], 1;
$L__BB1_51:
	membar.sys;
	// begin inline asm
	mov.u64 	%rd46, %clock64;
	// end inline asm
$L__BB1_52:
	// begin inline asm
	mov.u64 	%rd47, %clock64;
	// end inline asm
	sub.s64 	%rd48, %rd47, %rd46;
	setp.lt.u64 	%p26, %rd48, 100000000;
	@%p26 bra 	$L__BB1_52;
	setp.ne.s32 	%p27, %r1, 0;
	@%p27 bra 	$L__BB1_55;
	atom.global.add.u32 	%r31, [%rd1], 1;
$L__BB1_55:
	setp.ne.s32 	%p28, %r1, 0;
	add.s32 	%r32, %r1, 10;
	cvt.rn.f32.u32 	%f10, %r32;
	st.volatile.global.f32 	[%rd2], %f10;
	@%p28 bra 	$L__BB1_57;
	atom.global.add.u32 	%r33, [%rd3], 1;
$L__BB1_57:
	membar.sys;
	// begin inline asm
	mov.u64 	%rd49, %clock64;
	// end inline asm
$L__BB1_58:
	// begin inline asm
	mov.u64 	%rd50, %clock64;
	// end inline asm
	sub.s64 	%rd51, %rd50, %rd49;
	setp.lt.u64 	%p29, %rd51, 100000000;
	@%p29 bra 	$L__BB1_58;
	or.b32  	%r34, %r1, %r2;
	setp.ne.s32 	%p30, %r34, 0;
	@%p30 bra 	$L__BB1_61;
	mov.u64 	%rd52, $str;
	cvta.global.u64 	%rd53, %rd52;
	{ // callseq 0, 0
	.param .b64 param0;
	st.param.b64 	[param0], %rd53;
	.param .b64 param1;
	st.param.b64 	[param1], 0;
	.param .b32 retval0;
	call.uni (retval0), 
	vprintf, 
	(
	param0, 
	param1
	);
	ld.param.b32 	%r35, [retval0];
	} // callseq 0
$L__BB1_61:
	ret;

}


// ===== COMPILED SASS (sm_100) =====

	.target	sm_100

	.elftype	@"ET_EXEC"


//--------------------- .note.nv.tkinfo           --------------------------
	.section	.note.nv.tkinfo,"",@"SHT_NOTE"
	.sectionflags	@"SHF_NOTE_NV_TKINFO"
	.tkinfo
        /*0018*/ 	.word	0x00000002
        /*0030*/ 	.string	""
        /*0030*/ 	.string	"ptxas"
        /*0030*/ 	.string	"Cuda compilation tools, release 13.0, V13.0.88"
        /*0030*/ 	.string	"Build cuda_13.0.r13.0/compiler.36424714_0"
        /*0030*/ 	.string	"-arch sm_100 -m 64 "



//--------------------- .note.nv.cuinfo           --------------------------
	.section	.note.nv.cuinfo,"",@"SHT_NOTE"
	.sectionflags	@"SHF_NOTE_NV_CUINFO"
        /*0018*/ 	.short	0x0002
        /*001a*/ 	.short	0x0064
        /*001c*/ 	.short	0x0082
	.zero		2


//--------------------- .nv.info                  --------------------------
	.section	.nv.info,"",@"SHT_CUDA_INFO"
	.align	4


	//----- nvinfo : EIATTR_REGCOUNT
	.align		4
        /*0000*/ 	.byte	0x04, 0x2f
        /*0002*/ 	.short	(.L_11 - .L_10)
	.align		4
.L_10:
        /*0004*/ 	.word	index@(_Z6kernelPVi)
        /*0008*/ 	.word	0x00000008


	//----- nvinfo : EIATTR_FRAME_SIZE
	.align		4
.L_11:
        /*000c*/ 	.byte	0x04, 0x11
        /*000e*/ 	.short	(.L_13 - .L_12)
	.align		4
.L_12:
        /*0010*/ 	.word	index@(_Z6kernelPVi)
        /*0014*/ 	.word	0x00000000


	//----- nvinfo : EIATTR_REGCOUNT
	.align		4
.L_13:
        /*0018*/ 	.byte	0x04, 0x2f
        /*001a*/ 	.short	(.L_15 - .L_14)
	.align		4
.L_14:
        /*001c*/ 	.word	index@(_Z8mykernelPViS0_PVf)
        /*0020*/ 	.word	0x00000018


	//----- nvinfo : EIATTR_FRAME_SIZE
	.align		4
.L_15:
        /*0024*/ 	.byte	0x04, 0x11
        /*0026*/ 	.short	(.L_17 - .L_16)
	.align		4
.L_16:
        /*0028*/ 	.word	index@(_Z8mykernelPViS0_PVf)
        /*002c*/ 	.word	0x00000000


	//----- nvinfo : EIATTR_MIN_STACK_SIZE
	.align		4
.L_17:
        /*0030*/ 	.byte	0x04, 0x12
        /*0032*/ 	.short	(.L_19 - .L_18)
	.align		4
.L_18:
        /*0034*/ 	.word	index@(_Z8mykernelPViS0_PVf)
        /*0038*/ 	.word	0x00000000


	//----- nvinfo : EIATTR_MIN_STACK_SIZE
	.align		4
.L_19:
        /*003c*/ 	.byte	0x04, 0x12
        /*003e*/ 	.short	(.L_21 - .L_20)
	.align		4
.L_20:
        /*0040*/ 	.word	index@(_Z6kernelPVi)
        /*0044*/ 	.word	0x00000000
.L_21:


//--------------------- .nv.compat                --------------------------
	.section	.nv.compat,"",@"SHT_CUDA_COMPAT_INFO"
	.align	4
        /*0000*/ 	.byte	0x02, 0x09, 0x00, 0x00, 0x02, 0x02, 0x01, 0x00, 0x02, 0x05, 0x05, 0x00, 0x03, 0x07, 0x01, 0x01
        /*0010*/ 	.byte	0x02, 0x03, 0x00, 0x00, 0x02, 0x06, 0x01, 0x00, 0x04, 0x0b, 0x08, 0x00, 0x09, 0x00, 0x00, 0x00
        /*0020*/ 	.byte	0x00, 0x00, 0x00, 0x00


//--------------------- .nv.info._Z8mykernelPViS0_PVf --------------------------
	.section	.nv.info._Z8mykernelPViS0_PVf,"",@"SHT_CUDA_INFO"
	.sectionflags	@""
	.align	4


	//----- nvinfo : EIATTR_CUDA_API_VERSION
	.align		4
        /*0000*/ 	.byte	0x04, 0x37
        /*0002*/ 	.short	(.L_23 - .L_22)
.L_22:
        /*0004*/ 	.word	0x00000082


	//----- nvinfo : EIATTR_KPARAM_INFO
	.align		4
.L_23:
        /*0008*/ 	.byte	0x04, 0x17
        /*000a*/ 	.short	(.L_25 - .L_24)
.L_24:
        /*000c*/ 	.word	0x00000000
        /*0010*/ 	.short	0x0002
        /*0012*/ 	.short	0x0010
        /*0014*/ 	.byte	0x00, 0xf5, 0x21, 0x00


	//----- nvinfo : EIATTR_KPARAM_INFO
	.align		4
.L_25:
        /*0018*/ 	.byte	0x04, 0x17
        /*001a*/ 	.short	(.L_27 - .L_26)
.L_26:
        /*001c*/ 	.word	0x00000000
        /*0020*/ 	.short	0x0001
        /*0022*/ 	.short	0x0008
        /*0024*/ 	.byte	0x00, 0xf5, 0x21, 0x00


	//----- nvinfo : EIATTR_KPARAM_INFO
	.align		4
.L_27:
        /*0028*/ 	.byte	0x04, 0x17
        /*002a*/ 	.short	(.L_29 - .L_28)
.L_28:
        /*002c*/ 	.word	0x00000000
        /*0030*/ 	.short	0x0000
        /*0032*/ 	.short	0x0000
        /*0034*/ 	.byte	0x00, 0xf5, 0x21, 0x00


	//----- nvinfo : EIATTR_SPARSE_MMA_MASK
	.align		4
.L_29:
        /*0038*/ 	.byte	0x03, 0x50
        /*003a*/ 	.short	0x0000


	//----- nvinfo : EIATTR_MAXREG_COUNT
	.align		4
        /*003c*/ 	.byte	0x03, 0x1b
        /*003e*/ 	.short	0x00ff


	//----- nvinfo : EIATTR_EXTERNS
	.align		4
        /*0040*/ 	.byte	0x04, 0x0f
        /*0042*/ 	.short	(.L_31 - .L_30)


	//   ....[0]....
	.align		4
.L_30:
        /*0044*/ 	.word	index@(vprintf)


	//----- nvinfo : EIATTR_MERCURY_ISA_VERSION
	.align		4
.L_31:
        /*0048*/ 	.byte	0x03, 0x5f
        /*004a*/ 	.short	0x0101


	//----- nvinfo : EIATTR_VRC_CTA_INIT_COUNT
	.align		4
        /*004c*/ 	.byte	0x02, 0x4a
	.zero		1
	.zero		1


	//----- nvinfo : EIATTR_SYSCALL_OFFSETS
	.align		4
        /*0050*/ 	.byte	0x04, 0x46
        /*0052*/ 	.short	(.L_33 - .L_32)


	//   ....[0]....
.L_32:
        /*0054*/ 	.word	0x00001350


	//----- nvinfo : EIATTR_EXIT_INSTR_OFFSETS
	.align		4
.L_33:
        /*0058*/ 	.byte	0x04, 0x1c
        /*005a*/ 	.short	(.L_35 - .L_34)


	//   ....[0]....
.L_34:
        /*005c*/ 	.word	0x000012d0


	//   ....[1]....
        /*0060*/ 	.word	0x00001360


	//----- nvinfo : EIATTR_CRS_STACK_SIZE
	.align		4
.L_35:
        /*0064*/ 	.byte	0x04, 0x1e
        /*0066*/ 	.short	(.L_37 - .L_36)
.L_36:
        /*0068*/ 	.word	0x00000000


	//----- nvinfo : EIATTR_CBANK_PARAM_SIZE
	.align		4
.L_37:
        /*006c*/ 	.byte	0x03, 0x19
        /*006e*/ 	.short	0x0018


	//----- nvinfo : EIATTR_PARAM_CBANK
	.align		4
        /*0070*/ 	.byte	0x04, 0x0a
        /*0072*/ 	.short	(.L_39 - .L_38)
	.align		4
.L_38:
        /*0074*/ 	.word	index@(.nv.constant0._Z8mykernelPViS0_PVf)
        /*0078*/ 	.short	0x0380
        /*007a*/ 	.short	0x0018


	//----- nvinfo : EIATTR_SW_WAR
	.align		4
.L_39:
        /*007c*/ 	.byte	0x04, 0x36
        /*007e*/ 	.short	(.L_41 - .L_40)
.L_40:
        /*0080*/ 	.word	0x00000008
.L_41:


//--------------------- .nv.info._Z6kernelPVi     --------------------------
	.section	.nv.info._Z6kernelPVi,"",@"SHT_CUDA_INFO"
	.sectionflags	@""
	.align	4


	//----- nvinfo : EIATTR_CUDA_API_VERSION
	.align		4
        /*0000*/ 	.byte	0x04, 0x37
        /*0002*/ 	.short	(.L_43 - .L_42)
.L_42:
        /*0004*/ 	.word	0x00000082


	//----- nvinfo : EIATTR_KPARAM_INFO
	.align		4
.L_43:
        /*0008*/ 	.byte	0x04, 0x17
        /*000a*/ 	.short	(.L_45 - .L_44)
.L_44:
        /*000c*/ 	.word	0x00000000
        /*0010*/ 	.short	0x0000
        /*0012*/ 	.short	0x0000
        /*0014*/ 	.byte	0x00, 0xf5, 0x21, 0x00


	//----- nvinfo : EIATTR_SPARSE_MMA_MASK
	.align		4
.L_45:
        /*0018*/ 	.byte	0x03, 0x50
        /*001a*/ 	.short	0x0000


	//----- nvinfo : EIATTR_MAXREG_COUNT
	.align		4
        /*001c*/ 	.byte	0x03, 0x1b
        /*001e*/ 	.short	0x00ff


	//----- nvinfo : EIATTR_MERCURY_ISA_VERSION
	.align		4
        /*0020*/ 	.byte	0x03, 0x5f
        /*0022*/ 	.short	0x0101


	//----- nvinfo : EIATTR_INT_WARP_WIDE_INSTR_OFFSETS
	.align		4
        /*0024*/ 	.byte	0x04, 0x31
        /*0026*/ 	.short	(.L_47 - .L_46)


	//   ....[0]....
.L_46:
        /*0028*/ 	.word	0x00000030


	//----- nvinfo : EIATTR_VRC_CTA_INIT_COUNT
	.align		4
.L_47:
        /*002c*/ 	.byte	0x02, 0x4a
	.zero		1
	.zero		1


	//----- nvinfo : EIATTR_EXIT_INSTR_OFFSETS
	.align		4
        /*0030*/ 	.byte	0x04, 0x1c
        /*0032*/ 	.short	(.L_49 - .L_48)


	//   ....[0]....
.L_48:
        /*0034*/ 	.word	0x00000090


	//----- nvinfo : EIATTR_CBANK_PARAM_SIZE
	.align		4
.L_49:
        /*0038*/ 	.byte	0x03, 0x19
        /*003a*/ 	.short	0x0008


	//----- nvinfo : EIATTR_PARAM_CBANK
	.align		4
        /*003c*/ 	.byte	0x04, 0x0a
        /*003e*/ 	.short	(.L_51 - .L_50)
	.align		4
.L_50:
        /*0040*/ 	.word	index@(.nv.constant0._Z6kernelPVi)
        /*0044*/ 	.short	0x0380
        /*0046*/ 	.short	0x0008


	//----- nvinfo : EIATTR_SW_WAR
	.align		4
.L_51:
        /*0048*/ 	.byte	0x04, 0x36
        /*004a*/ 	.short	(.L_53 - .L_52)
.L_52:
        /*004c*/ 	.word	0x00000008
.L_53:


//--------------------- .nv.callgraph             --------------------------
	.section	.nv.callgraph,"",@"SHT_CUDA_CALLGRAPH"
	.align	4
	.sectionentsize	8
	.align		4
        /*0000*/ 	.word	0x00000000
	.align		4
        /*0004*/ 	.word	0xffffffff
	.align		4
        /*0008*/ 	.word	index@(_Z8mykernelPViS0_PVf)
	.align		4
        /*000c*/ 	.word	index@(vprintf)
	.align		4
        /*0010*/ 	.word	0x00000000
	.align		4
        /*0014*/ 	.word	0xfffffffe
	.align		4
        /*0018*/ 	.word	0x00000000
	.align		4
        /*001c*/ 	.word	0xfffffffd
	.align		4
        /*0020*/ 	.word	0x00000000
	.align		4
        /*0024*/ 	.word	0xfffffffc


//--------------------- .nv.constant4             --------------------------
	.section	.nv.constant4,"a",@progbits
	.align	8
	.align		8
.nv.constant4:
        /*0000*/ 	.dword	vprintf
	.align		8
        /*0008*/ 	.dword	precalc_xorwow_matrix
	.align		8
        /*0010*/ 	.dword	precalc_xorwow_offset_matrix
	.align		8
        /*0018*/ 	.dword	mrg32k3aM1
	.align		8
        /*0020*/ 	.dword	mrg32k3aM2
	.align		8
        /*0028*/ 	.dword	mrg32k3aM1SubSeq
	.align		8
        /*0030*/ 	.dword	mrg32k3aM2SubSeq
	.align		8
        /*0038*/ 	.dword	mrg32k3aM1Seq
	.align		8
        /*0040*/ 	.dword	mrg32k3aM2Seq
	.align		8
        /*0048*/ 	.dword	$str


//--------------------- .nv.constant3             --------------------------
	.section	.nv.constant3,"a",@progbits
	.align	8
.nv.constant3:
	.type		__cr_lgamma_table,@object
	.size		__cr_lgamma_table,(.L_8 - __cr_lgamma_table)
__cr_lgamma_table:
        /*0000*/ 	.byte	0x00, 0x00, 0x00, 0x00, 0x00, 0x00, 0x00, 0x00, 0x00, 0x00, 0x00, 0x00, 0x00, 0x00, 0x00, 0x00
        /*0010*/ 	.byte	0xef, 0x39, 0xfa, 0xfe, 0x42, 0x2e, 0xe6, 0x3f, 0x02, 0x20, 0x2a, 0xfa, 0x0b, 0xab, 0xfc, 0x3f
        /*0020*/ 	.byte	0xf9, 0x2c, 0x92, 0x7c, 0xa7, 0x6c, 0x09, 0x40, 0xc9, 0x79, 0x44, 0x3c, 0x64, 0x26, 0x13, 0x40
        /*0030*/ 	.byte	0xca, 0x01, 0xcf, 0x3a, 0x27, 0x51, 0x1a, 0x40, 0x30, 0xcc, 0x2d, 0xf3, 0xe1, 0x0c, 0x21, 0x40
        /*0040*/ 	.byte	0x0d, 0xb7, 0xfc, 0x82, 0x8e, 0x35, 0x25, 0x40
.L_8:


//--------------------- .text._Z8mykernelPViS0_PVf --------------------------
	.section	.text._Z8mykernelPViS0_PVf,"ax",@progbits
	.align	128
        .global         _Z8mykernelPViS0_PVf
        .type           _Z8mykernelPViS0_PVf,@function
        .size           _Z8mykernelPViS0_PVf,(.L_x_52 - _Z8mykernelPViS0_PVf)
        .other          _Z8mykernelPViS0_PVf,@"STO_CUDA_ENTRY STV_DEFAULT"
_Z8mykernelPViS0_PVf:
.text._Z8mykernelPViS0_PVf:
[----:B------:R-:W0:Y:S01]  /*0000*/  LDC R1, c[0x0][0x37c] ;  /* 0x0000df00ff017b82 */ /* 0x000e220000000800 */
[----:B------:R-:W1:Y:S07]  /*0010*/  S2R R9, SR_TID.X ;  /* 0x0000000000097919 */ /* 0x000e6e0000002100 */
[----:B------:R-:W2:Y:S01]  /*0020*/  LDC.64 R6, c[0x0][0x380] ;  /* 0x0000e000ff067b82 */ /* 0x000ea20000000a00 */
[----:B------:R-:W3:Y:S01]  /*0030*/  LDCU.64 UR4, c[0x0][0x358] ;  /* 0x00006b00ff0477ac */ /* 0x000ee20008000a00 */
[----:B------:R-:W-:Y:S01]  /*0040*/  BSSY.RECONVERGENT B0, `(.L_x_0) ;  /* 0x0000012000007945 */ /* 0x000fe20003800200 */
[----:B------:R-:W2:Y:S05]  /*0050*/  S2R R0, SR_CTAID.X ;  /* 0x0000000000007919 */ /* 0x000eaa0000002500 */
[----:B------:R-:W4:Y:S08]  /*0060*/  LDC.64 R4, c[0x0][0x390] ;  /* 0x0000e400ff047b82 */ /* 0x000f300000000a00 */
[----:B------:R-:W5:Y:S01]  /*0070*/  LDC.64 R2, c[0x0][0x388] ;  /* 0x0000e200ff027b82 */ /* 0x000f620000000a00 */
[C---:B-1----:R-:W-:Y:S01]  /*0080*/  ISETP.NE.AND P1, PT, R9.reuse, RZ, PT ;  /* 0x000000ff0900720c */ /* 0x042fe20003f25270 */
[----:B----4-:R-:W-:-:S04]  /*0090*/  IMAD.WIDE.U32 R4, R9, 0x4, R4 ;  /* 0x0000000409047825 */ /* 0x010fc800078e0004 */
[----:B--2---:R-:W-:-:S04]  /*00a0*/  IMAD.WIDE.U32 R6, R0, 0x4, R6 ;  /* 0x0000000400067825 */ /* 0x004fc800078e0006 */
[----:B-----5:R-:W-:-:S04]  /*00b0*/  IMAD.WIDE.U32 R2, R0, 0x4, R2 ;  /* 0x0000000400027825 */ /* 0x020fc800078e0002 */
[----:B0--3--:R-:W-:Y:S05]  /*00c0*/  @P1 BRA `(.L_x_1) ;  /* 0x0000000000181947 */ /* 0x009fea0003800000 */
[----:B------:R-:W-:Y:S02]  /*00d0*/  IMAD.MOV.U32 R11, RZ, RZ, 0x1 ;  /* 0x00000001ff0b7424 */ /* 0x000fe400078e00ff */
[----:B------:R-:W-:-:S03]  /*00e0*/  IMAD.MOV.U32 R13, RZ, RZ, 0x3f800000 ;  /* 0x3f800000ff0d7424 */ /* 0x000fc600078e00ff */
[----:B------:R1:W2:Y:S04]  /*00f0*/  ATOMG.E.ADD.STRONG.GPU PT, RZ, desc[UR4][R6.64], R11 ;  /* 0x8000000b06ff79a8 */ /* 0x0002a800081ef104 */
[----:B------:R1:W-:Y:S04]  /*0100*/  STG.E.STRONG.SYS desc[UR4][R4.64], R13 ;  /* 0x0000000d04007986 */ /* 0x0003e8000c115904 */
[----:B------:R1:W3:Y:S01]  /*0110*/  ATOMG.E.ADD.STRONG.GPU PT, RZ, desc[UR4][R2.64], R11 ;  /* 0x8000000b02ff79a8 */ /* 0x0002e200081ef104 */
[----:B------:R-:W-:Y:S05]  /*0120*/  BRA `(.L_x_2) ;  /* 0x00000000000c7947 */ /* 0x000fea0003800000 */
.L_x_1:
[----:B------:R-:W-:-:S05]  /*0130*/  VIADD R8, R9, 0x1 ;  /* 0x0000000109087836 */ /* 0x000fca0000000000 */
[----:B------:R-:W-:-:S05]  /*0140*/  I2FP.F32.U32 R11, R8 ;  /* 0x00000008000b7245 */ /* 0x000fca0000201000 */
[----:B------:R0:W-:Y:S02]  /*0150*/  STG.E.STRONG.SYS desc[UR4][R4.64], R11 ;  /* 0x0000000b04007986 */ /* 0x0001e4000c115904 */
.L_x_2:
[----:B------:R-:W-:Y:S05]  /*0160*/  BSYNC.RECONVERGENT B0 ;  /* 0x0000000000007941 */ /* 0x000fea0003800200 */
.L_x_0:
[----:B------:R-:W-:Y:S01]  /*0170*/  @!PT LDS RZ, [RZ] ;  /* 0x00000000fffff984 */ /* 0x000fe20000000800 */
[----:B------:R-:W-:Y:S01]  /*0180*/  @!PT LDS RZ, [RZ] ;  /* 0x00000000fffff984 */ /* 0x000fe20000000800 */
[----:B------:R-:W-:Y:S01]  /*0190*/  @!PT LDS RZ, [RZ] ;  /* 0x00000000fffff984 */ /* 0x000fe20000000800 */
[----:B------:R-:W-:Y:S01]  /*01a0*/  @!PT LDS RZ, [RZ] ;  /* 0x00000000fffff984 */ /* 0x000fe20000000800 */
[----:B------:R-:W-:-:S00]  /*01b0*/  MEMBAR.ALL.CTA ;  /* 0x0000000000007992 */ /* 0x000fc00000008000 */
[----:B------:R-:W-:Y:S06]  /*01c0*/  MEMBAR.SC.SYS ;  /* 0x0000000000007992 */ /* 0x000fec0000003000 */
[----:B------:R-:W-:-:S00]  /*01d0*/  ERRBAR ;  /* 0x00000000000079ab */ /* 0x000fc00000000000 */
[----:B------:R-:W-:Y:S06]  /*01e0*/  CGAERRBAR ;  /* 0x00000000000075ab */ /* 0x000fec0000000000 */
[----:B------:R-:W-:Y:S01]  /*01f0*/  CCTL.IVALL ;  /* 0x00000000ff00798f */ /* 0x000fe20002000000 */
[----:B01----:R-:W-:-:S07]  /*0200*/  CS2R R10, SR_CLOCKLO ;  /* 0x00000000000a7805 */ /* 0x003fce0000015000 */
.L_x_3:
[----:B------:R-:W-:-:S06]  /*0210*/  CS2R R12, SR_CLOCKLO ;  /* 0x00000000000c7805 */ /* 0x000fcc0000015000 */
[----:B------:R-:W-:-:S05]  /*0220*/  IADD3 R8, P0, PT, -R10, R12, RZ ;  /* 0x0000000c0a087210 */ /* 0x000fca0007f1e1ff */
[----:B------:R-:W-:Y:S01]  /*0230*/  IMAD.X R12, R13, 0x1, ~R11, P0 ;  /* 0x000000010d0c7824 */ /* 0x000fe200000e0e0b */
[----:B------:R-:W-:-:S04]  /*0240*/  ISETP.GE.U32.AND P0, PT, R8, 0x5f5e100, PT ;  /* 0x05f5e1000800780c */ /* 0x000fc80003f06070 */
[----:B------:R-:W-:-:S13]  /*0250*/  ISETP.GE.U32.AND.EX P0, PT, R12, RZ, PT, P0 ;  /* 0x000000ff0c00720c */ /* 0x000fda0003f06100 */
[----:B------:R-:W-:Y:S05]  /*0260*/  @!P0 BRA `(.L_x_3) ;  /* 0xfffffffc00e88947 */ /* 0x000fea000383ffff */
[----:B------:R-:W-:Y:S01]  /*0270*/  VIADD R8, R9, 0x2 ;  /* 0x0000000209087836 */ /* 0x000fe20000000000 */
[----:B------:R-:W-:Y:S04]  /*0280*/  BSSY.RECONVERGENT B0, `(.L_x_4) ;  /* 0x0000005000007945 */ /* 0x000fe80003800200 */
[----:B------:R-:W-:Y:S01]  /*0290*/  I2FP.F32.U32 R11, R8 ;  /* 0x00000008000b7245 */ /* 0x000fe20000201000 */
[----:B------:R-:W-:Y:S06]  /*02a0*/  @P1 BRA `(.L_x_5) ;  /* 0x0000000000081947 */ /* 0x000fec0003800000 */
[----:B------:R-:W-:-:S05]  /*02b0*/  IMAD.MOV.U32 R13, RZ, RZ, 0x1 ;  /* 0x00000001ff0d7424 */ /* 0x000fca00078e00ff */
[----:B------:R0:W4:Y:S02]  /*02c0*/  ATOMG.E.ADD.STRONG.GPU PT, RZ, desc[UR4][R6.64], R13 ;  /* 0x8000000d06ff79a8 */ /* 0x00012400081ef104 */
.L_x_5:
[----:B------:R-:W-:Y:S05]  /*02d0*/  BSYNC.RECONVERGENT B0 ;  /* 0x0000000000007941 */ /* 0x000fea0003800200 */
.L_x_4:
[----:B------:R1:W-:Y:S01]  /*02e0*/  STG.E.STRONG.SYS desc[UR4][R4.64], R11 ;  /* 0x0000000b04007986 */ /* 0x0003e2000c115904 */
[----:B------:R-:W-:Y:S04]  /*02f0*/  BSSY.RECONVERGENT B0, `(.L_x_6) ;  /* 0x0000004000007945 */ /* 0x000fe80003800200 */
[----:B------:R-:W-:Y:S05]  /*0300*/  @P1 BRA `(.L_x_7) ;  /* 0x0000000000081947 */ /* 0x000fea0003800000 */
[----:B-1----:R-:W-:-:S05]  /*0310*/  IMAD.MOV.U32 R11, RZ, RZ, 0x1 ;  /* 0x00000001ff0b7424 */ /* 0x002fca00078e00ff */
[----:B------:R5:W2:Y:S02]  /*0320*/  ATOMG.E.ADD.STRONG.GPU PT, RZ, desc[UR4][R2.64], R11 ;  /* 0x8000000b02ff79a8 */ /* 0x000aa400081ef104 */
.L_x_7:
[----:B------:R-:W-:Y:S05]  /*0330*/  BSYNC.RECONVERGENT B0 ;  /* 0x0000000000007941 */ /* 0x000fea0003800200 */
.L_x_6:
        /* <DEDUP_REMOVED lines=9> */
[----:B-1---5:R-:W-:-:S07]  /*03d0*/  CS2R R10, SR_CLOCKLO ;  /* 0x00000000000a7805 */ /* 0x022fce0000015000 */
.L_x_8:
[----:B0-----:R-:W-:-:S06]  /*03e0*/  CS2R R12, SR_CLOCKLO ;  /* 0x00000000000c7805 */ /* 0x001fcc0000015000 */
        /* <DEDUP_REMOVED lines=10> */
[----:B------:R0:W5:Y:S02]  /*0490*/  ATOMG.E.ADD.STRONG.GPU PT, RZ, desc[UR4][R6.64], R13 ;  /* 0x8000000d06ff79a8 */ /* 0x00016400081ef104 */
.L_x_10:
[----:B------:R-:W-:Y:S05]  /*04a0*/  BSYNC.RECONVERGENT B0 ;  /* 0x0000000000007941 */ /* 0x000fea0003800200 */
.L_x_9:
[----:B------:R1:W-:Y:S01]  /*04b0*/  STG.E.STRONG.SYS desc[UR4][R4.64], R11 ;  /* 0x0000000b04007986 */ /* 0x0003e2000c115904 */
[----:B------:R-:W-:Y:S04]  /*04c0*/  BSSY.RECONVERGENT B0, `(.L_x_11) ;  /* 0x0000004000007945 */ /* 0x000fe80003800200 */
[----:B------:R-:W-:Y:S05]  /*04d0*/  @P1 BRA `(.L_x_12) ;  /* 0x0000000000081947 */ /* 0x000fea0003800000 */
[----:B-1----:R-:W-:-:S05]  /*04e0*/  IMAD.MOV.U32 R11, RZ, RZ, 0x1 ;  /* 0x00000001ff0b7424 */ /* 0x002fca00078e00ff */
[----:B------:R1:W2:Y:S02]  /*04f0*/  ATOMG.E.ADD.STRONG.GPU PT, RZ, desc[UR4][R2.64], R11 ;  /* 0x8000000b02ff79a8 */ /* 0x0002a400081ef104 */
.L_x_12:
[----:B------:R-:W-:Y:S05]  /*0500*/  BSYNC.RECONVERGENT B0 ;  /* 0x0000000000007941 */ /* 0x000fea0003800200 */
.L_x_11:
        /* <DEDUP_REMOVED lines=9> */
[----:B-1----:R-:W-:-:S07]  /*05a0*/  CS2R R10, SR_CLOCKLO ;  /* 0x00000000000a7805 */ /* 0x002fce0000015000 */
.L_x_13:
        /* <DEDUP_REMOVED lines=11> */
[----:B------:R0:W2:Y:S02]  /*0660*/  ATOMG.E.ADD.STRONG.GPU PT, RZ, desc[UR4][R6.64], R13 ;  /* 0x8000000d06ff79a8 */ /* 0x0000a400081ef104 */
.L_x_15:
[----:B------:R-:W-:Y:S05]  /*0670*/  BSYNC.RECONVERGENT B0 ;  /* 0x0000000000007941 */ /* 0x000fea0003800200 */
.L_x_14:
[----:B------:R1:W-:Y:S01]  /*0680*/  STG.E.STRONG.SYS desc[UR4][R4.64], R11 ;  /* 0x0000000b04007986 */ /* 0x0003e2000c115904 */
[----:B------:R-:W-:Y:S04]  /*0690*/  BSSY.RECONVERGENT B0, `(.L_x_16) ;  /* 0x0000004000007945 */ /* 0x000fe80003800200 */
[----:B------:R-:W-:Y:S05]  /*06a0*/  @P1 BRA `(.L_x_17) ;  /* 0x0000000000081947 */ /* 0x000fea0003800000 */
[----:B-1----:R-:W-:-:S05]  /*06b0*/  IMAD.MOV.U32 R11, RZ, RZ, 0x1 ;  /* 0x00000001ff0b7424 */ /* 0x002fca00078e00ff */
[----:B------:R1:W2:Y:S02]  /*06c0*/  ATOMG.E.ADD.STRONG.GPU PT, RZ, desc[UR4][R2.64], R11 ;  /* 0x8000000b02ff79a8 */ /* 0x0002a400081ef104 */
.L_x_17:
[----:B------:R-:W-:Y:S05]  /*06d0*/  BSYNC.RECONVERGENT B0 ;  /* 0x0000000000007941 */ /* 0x000fea0003800200 */
.L_x_16:
        /* <DEDUP_REMOVED lines=10> */
.L_x_18:
        /* <DEDUP_REMOVED lines=12> */
.L_x_20:
[----:B------:R-:W-:Y:S05]  /*0840*/  BSYNC.RECONVERGENT B0 ;  /* 0x0000000000007941 */ /* 0x000fea0003800200 */
.L_x_19:
[----:B------:R1:W-:Y:S01]  /*0850*/  STG.E.STRONG.SYS desc[UR4][R4.64], R11 ;  /* 0x0000000b04007986 */ /* 0x0003e2000c115904 */
[----:B------:R-:W-:Y:S04]  /*0860*/  BSSY.RECONVERGENT B0, `(.L_x_21) ;  /* 0x0000004000007945 */ /* 0x000fe80003800200 */
[----:B------:R-:W-:Y:S05]  /*0870*/  @P1 BRA `(.L_x_22) ;  /* 0x0000000000081947 */ /* 0x000fea0003800000 */
[----:B-1----:R-:W-:-:S05]  /*0880*/  IMAD.MOV.U32 R11, RZ, RZ, 0x1 ;  /* 0x00000001ff0b7424 */ /* 0x002fca00078e00ff */
[----:B------:R1:W2:Y:S02]  /*0890*/  ATOMG.E.ADD.STRONG.GPU PT, RZ, desc[UR4][R2.64], R11 ;  /* 0x8000000b02ff79a8 */ /* 0x0002a400081ef104 */
.L_x_22:
[----:B------:R-:W-:Y:S05]  /*08a0*/  BSYNC.RECONVERGENT B0 ;  /* 0x0000000000007941 */ /* 0x000fea0003800200 */
.L_x_21:
        /* <DEDUP_REMOVED lines=10> */
.L_x_23:
        /* <DEDUP_REMOVED lines=12> */
.L_x_25:
[----:B------:R-:W-:Y:S05]  /*0a10*/  BSYNC.RECONVERGENT B0 ;  /* 0x0000000000007941 */ /* 0x000fea0003800200 */
.L_x_24:
[----:B------:R1:W-:Y:S01]  /*0a20*/  STG.E.STRONG.SYS desc[UR4][R4.64], R11 ;  /* 0x0000000b04007986 */ /* 0x0003e2000c115904 */
[----:B------:R-:W-:Y:S04]  /*0a30*/  BSSY.RECONVERGENT B0, `(.L_x_26) ;  /* 0x0000004000007945 */ /* 0x000fe80003800200 */
[----:B------:R-:W-:Y:S05]  /*0a40*/  @P1 BRA `(.L_x_27) ;  /* 0x0000000000081947 */ /* 0x000fea0003800000 */
[----:B-1----:R-:W-:-:S05]  /*0a50*/  IMAD.MOV.U32 R11, RZ, RZ, 0x1 ;  /* 0x00000001ff0b7424 */ /* 0x002fca00078e00ff */
[----:B------:R1:W2:Y:S02]  /*0a60*/  ATOMG.E.ADD.STRONG.GPU PT, RZ, desc[UR4][R2.64], R11 ;  /* 0x8000000b02ff79a8 */ /* 0x0002a400081ef104 */
.L_x_27:
[----:B------:R-:W-:Y:S05]  /*0a70*/  BSYNC.RECONVERGENT B0 ;  /* 0x0000000000007941 */ /* 0x000fea0003800200 */
.L_x_26:
        /* <DEDUP_REMOVED lines=10> */
.L_x_28:
        /* <DEDUP_REMOVED lines=12> */
.L_x_30:
[----:B------:R-:W-:Y:S05]  /*0be0*/  BSYNC.RECONVERGENT B0 ;  /* 0x0000000000007941 */ /* 0x000fea0003800200 */
.L_x_29:
[----:B------:R1:W-:Y:S01]  /*0bf0*/  STG.E.STRONG.SYS desc[UR4][R4.64], R11 ;  /* 0x0000000b04007986 */ /* 0x0003e2000c115904 */
[----:B------:R-:W-:Y:S04]  /*0c00*/  BSSY.RECONVERGENT B0, `(.L_x_31) ;  /* 0x0000004000007945 */ /* 0x000fe80003800200 */
[----:B------:R-:W-:Y:S05]  /*0c10*/  @P1 BRA `(.L_x_32) ;  /* 0x0000000000081947 */ /* 0x000fea0003800000 */
[----:B-1----:R-:W-:-:S05]  /*0c20*/  IMAD.MOV.U32 R11, RZ, RZ, 0x1 ;  /* 0x00000001ff0b7424 */ /* 0x002fca00078e00ff */
[----:B------:R1:W2:Y:S02]  /*0c30*/  ATOMG.E.ADD.STRONG.GPU PT, RZ, desc[UR4][R2.64], R11 ;  /* 0x8000000b02ff79a8 */ /* 0x0002a400081ef104 */
.L_x_32:
[----:B------:R-:W-:Y:S05]  /*0c40*/  BSYNC.RECONVERGENT B0 ;  /* 0x0000000000007941 */ /* 0x000fea0003800200 */
.L_x_31:
        /* <DEDUP_REMOVED lines=10> */
.L_x_33:
        /* <DEDUP_REMOVED lines=12> */
.L_x_35:
[----:B------:R-:W-:Y:S05]  /*0db0*/  BSYNC.RECONVERGENT B0 ;  /* 0x0000000000007941 */ /* 0x000fea0003800200 */
.L_x_34:
[----:B------:R1:W-:Y:S01]  /*0dc0*/  STG.E.STRONG.SYS desc[UR4][R4.64], R11 ;  /* 0x0000000b04007986 */ /* 0x0003e2000c115904 */
[----:B------:R-:W-:Y:S04]  /*0dd0*/  BSSY.RECONVERGENT B0, `(.L_x_36) ;  /* 0x0000004000007945 */ /* 0x000fe80003800200 */
[----:B------:R-:W-:Y:S05]  /*0de0*/  @P1 BRA `(.L_x_37) ;  /* 0x0000000000081947 */ /* 0x000fea0003800000 */
[----:B-1----:R-:W-:-:S05]  /*0df0*/  IMAD.MOV.U32 R11, RZ, RZ, 0x1 ;  /* 0x00000001ff0b7424 */ /* 0x002fca00078e00ff */
[----:B------:R1:W2:Y:S02]  /*0e00*/  ATOMG.E.ADD.STRONG.GPU PT, RZ, desc[UR4][R2.64], R11 ;  /* 0x8000000b02ff79a8 */ /* 0x0002a400081ef104 */
.L_x_37:
[----:B------:R-:W-:Y:S05]  /*0e10*/  BSYNC.RECONVERGENT B0 ;  /* 0x0000000000007941 */ /* 0x000fea0003800200 */
.L_x_36:
        /* <DEDUP_REMOVED lines=10> */
.L_x_38:
        /* <DEDUP_REMOVED lines=12> */
.L_x_40:
[----:B------:R-:W-:Y:S05]  /*0f80*/  BSYNC.RECONVERGENT B0 ;  /* 0x0000000000007941 */ /* 0x000fea0003800200 */
.L_x_39:
[----:B------:R1:W-:Y:S01]  /*0f90*/  STG.E.STRONG.SYS desc[UR4][R4.64], R11 ;  /* 0x0000000b04007986 */ /* 0x0003e2000c115904 */
[----:B------:R-:W-:Y:S04]  /*0fa0*/  BSSY.RECONVERGENT B0, `(.L_x_41) ;  /* 0x0000004000007945 */ /* 0x000fe80003800200 */
[----:B------:R-:W-:Y:S05]  /*0fb0*/  @P1 BRA `(.L_x_42) ;  /* 0x0000000000081947 */ /* 0x000fea0003800000 */
[----:B-1----:R-:W-:-:S05]  /*0fc0*/  IMAD.MOV.U32 R11, RZ, RZ, 0x1 ;  /* 0x00000001ff0b7424 */ /* 0x002fca00078e00ff */
[----:B------:R1:W2:Y:S02]  /*0fd0*/  ATOMG.E.ADD.STRONG.GPU PT, RZ, desc[UR4][R2.64], R11 ;  /* 0x8000000b02ff79a8 */ /* 0x0002a400081ef104 */
.L_x_42:
[----:B------:R-:W-:Y:S05]  /*0fe0*/  BSYNC.RECONVERGENT B0 ;  /* 0x0000000000007941 */ /* 0x000fea0003800200 */
.L_x_41:
        /* <DEDUP_REMOVED lines=10> */
.L_x_43:
        /* <DEDUP_REMOVED lines=12> */
.L_x_45:
[----:B------:R-:W-:Y:S05]  /*1150*/  BSYNC.RECONVERGENT B0 ;  /* 0x0000000000007941 */ /* 0x000fea0003800200 */
.L_x_44:
[----:B------:R1:W-:Y:S01]  /*1160*/  STG.E.STRONG.SYS desc[UR4][R4.64], R11 ;  /* 0x0000000b04007986 */ /* 0x0003e2000c115904 */
[----:B------:R-:W-:Y:S04]  /*1170*/  BSSY.RECONVERGENT B0, `(.L_x_46) ;  /* 0x0000004000007945 */ /* 0x000fe80003800200 */
[----:B------:R-:W-:Y:S05]  /*1180*/  @P1 BRA `(.L_x_47) ;  /* 0x0000000000081947 */ /* 0x000fea0003800000 */
[----:B-1----:R-:W-:-:S05]  /*1190*/  IMAD.MOV.U32 R5, RZ, RZ, 0x1 ;  /* 0x00000001ff057424 */ /* 0x002fca00078e00ff */
[----:B------:R1:W2:Y:S02]  /*11a0*/  ATOMG.E.ADD.STRONG.GPU PT, RZ, desc[UR4][R2.64], R5 ;  /* 0x8000000502ff79a8 */ /* 0x0002a400081ef104 */
.L_x_47:
[----:B------:R-:W-:Y:S05]  /*11b0*/  BSYNC.RECONVERGENT B0 ;  /* 0x0000000000007941 */ /* 0x000fea0003800200 */
.L_x_46:
        /* <DEDUP_REMOVED lines=10> */
.L_x_48:
[----:B------:R-:W-:-:S06]  /*1260*/  CS2R R4, SR_CLOCKLO ;  /* 0x0000000000047805 */ /* 0x000fcc0000015000 */
[----:B0-----:R-:W-:-:S05]  /*1270*/  IADD3 R6, P0, PT, -R2, R4, RZ ;  /* 0x0000000402067210 */ /* 0x001fca0007f1e1ff */
[----:B------:R-:W-:Y:S01]  /*1280*/  IMAD.X R4, R5, 0x1, ~R3, P0 ;  /* 0x0000000105047824 */ /* 0x000fe200000e0e03 */
[----:B------:R-:W-:-:S04]  /*1290*/  ISETP.GE.U32.AND P0, PT, R6, 0x5f5e100, PT ;  /* 0x05f5e1000600780c */ /* 0x000fc80003f06070 */
[----:B------:R-:W-:-:S13]  /*12a0*/  ISETP.GE.U32.AND.EX P0, PT, R4, RZ, PT, P0 ;  /* 0x000000ff0400720c */ /* 0x000fda0003f06100 */
[----:B------:R-:W-:Y:S05]  /*12b0*/  @!P0 BRA `(.L_x_48) ;  /* 0xfffffffc00e88947 */ /* 0x000fea000383ffff */
[----:B------:R-:W-:-:S13]  /*12c0*/  LOP3.LUT P0, RZ, R9, R0, RZ, 0xfc, !PT ;  /* 0x0000000009ff7212 */ /* 0x000fda000780fcff */
[----:B------:R-:W-:Y:S05]  /*12d0*/  @P0 EXIT ;  /* 0x000000000000094d */ /* 0x000fea0003800000 */
[----:B------:R-:W-:Y:S01]  /*12e0*/  MOV R0, 0x0 ;  /* 0x0000000000007802 */ /* 0x000fe20000000f00 */
[----:B------:R-:W0:Y:S01]  /*12f0*/  LDCU.64 UR4, c[0x4][0x48] ;  /* 0x01000900ff0477ac */ /* 0x000e220008000a00 */
[----:B------:R-:W-:Y:S02]  /*1300*/  CS2R R6, SRZ ;  /* 0x0000000000067805 */ /* 0x000fe4000001ff00 */
[----:B------:R1:W1:Y:S01]  /*1310*/  LDC.64 R2, c[0x4][R0] ;  /* 0x0100000000027b82 */ /* 0x0002620000000a00 */
[----:B0-----:R-:W-:Y:S02]  /*1320*/  IMAD.U32 R4, RZ, RZ, UR4 ;  /* 0x00000004ff047e24 */ /* 0x001fe4000f8e00ff */
[----:B------:R-:W-:-:S07]  /*1330*/  IMAD.U32 R5, RZ, RZ, UR5 ;  /* 0x00000005ff057e24 */ /* 0x000fce000f8e00ff */
[----:B------:R-:W-:-:S07]  /*1340*/  LEPC R20, `(.L_x_49) ;  /* 0x000000001014794e */ /* 0x000fce0000000000 */
[----:B-12345:R-:W-:Y:S05]  /*1350*/  CALL.ABS.NOINC R2 ;  /* 0x0000000002007343 */ /* 0x03efea0003c00000 */
.L_x_49:
[----:B------:R-:W-:Y:S05]  /*1360*/  EXIT ;  /* 0x000000000000794d */ /* 0x000fea0003800000 */
.L_x_50:
[----:B------:R-:W-:-:S00]  /*1370*/  BRA `(.L_x_50) ;  /* 0xfffffffc00fc7947 */ /* 0x000fc0000383ffff */
[----:B------:R-:W-:-:S00]  /*1380*/  NOP ;  /* 0x0000000000007918 */ /* 0x000fc00000000000 */
[----:B------:R-:W-:-:S00]  /*1390*/  NOP ;  /* 0x0000000000007918 */ /* 0x000fc00000000000 */
[----:B------:R-:W-:-:S00]  /*13a0*/  NOP ;  /* 0x0000000000007918 */ /* 0x000fc00000000000 */
[----:B------:R-:W-:-:S00]  /*13b0*/  NOP ;  /* 0x0000000000007918 */ /* 0x000fc00000000000 */
[----:B------:R-:W-:-:S00]  /*13c0*/  NOP ;  /* 0x0000000000007918 */ /* 0x000fc00000000000 */
[----:B------:R-:W-:-:S00]  /*13d0*/  NOP ;  /* 0x0000000000007918 */ /* 0x000fc00000000000 */
[----:B------:R-:W-:-:S00]  /*13e0*/  NOP ;  /* 0x0000000000007918 */ /* 0x000fc00000000000 */
[----:B------:R-:W-:-:S00]  /*13f0*/  NOP ;  /* 0x0000000000007918 */ /* 0x000fc00000000000 */
.L_x_52:


//--------------------- .text._Z6kernelPVi        --------------------------
	.section	.text._Z6kernelPVi,"ax",@progbits
	.align	128
        .global         _Z6kernelPVi
        .type           _Z6kernelPVi,@function
        .size           _Z6kernelPVi,(.L_x_53 - _Z6kernelPVi)
        .other          _Z6kernelPVi,@"STO_CUDA_ENTRY STV_DEFAULT"
_Z6kernelPVi:
.text._Z6kernelPVi:
[----:B------:R-:W-:Y:S01]  /*0000*/  LDC R1, c[0x0][0x37c] ;  /* 0x0000df00ff017b82 */ /* 0x000fe20000000800 */
[----:B------:R-:W0:Y:S07]  /*0010*/  S2R R0, SR_LANEID ;  /* 0x0000000000007919 */ /* 0x000e2e0000000000 */
[----:B------:R-:W1:Y:S01]  /*0020*/  LDC.64 R2, c[0x0][0x380] ;  /* 0x0000e000ff027b82 */ /* 0x000e620000000a00 */
[----:B------:R-:W-:Y:S01]  /*0030*/  VOTEU.ANY UR6, UPT, PT ;  /* 0x0000000000067886 */ /* 0x000fe200038e0100 */
[----:B------:R-:W1:Y:S01]  /*0040*/  LDCU.64 UR4, c[0x0][0x358] ;  /* 0x00006b00ff0477ac */ /* 0x000e620008000a00 */
[----:B------:R-:W1:Y:S01]  /*0050*/  POPC R5, UR6 ;  /* 0x0000000600057d09 */ /* 0x000e620008000000 */
[----:B------:R-:W-:-:S06]  /*0060*/  UFLO.U32 UR7, UR6 ;  /* 0x00000006000772bd */ /* 0x000fcc00080e0000 */
[----:B0-----:R-:W-:-:S13]  /*0070*/  ISETP.EQ.U32.AND P0, PT, R0, UR7, PT ;  /* 0x0000000700007c0c */ /* 0x001fda000bf02070 */
[----:B-1----:R-:W-:Y:S01]  /*0080*/  @P0 REDG.E.ADD.STRONG.GPU desc[UR4][R2.64], R5 ;  /* 0x000000050200098e */ /* 0x002fe2000c12e104 */
[----:B------:R-:W-:Y:S05]  /*0090*/  EXIT ;  /* 0x000000000000794d */ /* 0x000fea0003800000 */
.L_x_51:
        /* <DEDUP_REMOVED lines=14> */
.L_x_53:


//--------------------- .nv.global.init           --------------------------
	.section	.nv.global.init,"aw",@progbits
	.align	4
.nv.global.init:
	.type		mrg32k3aM1SubSeq,@object
	.size		mrg32k3aM1SubSeq,(mrg32k3aM2SubSeq - mrg32k3aM1SubSeq)
mrg32k3aM1SubSeq:
        /*0000*/ 	.byte	0x0b, 0xcc, 0xee, 0x04, 0x73, 0x29, 0x8b, 0x6f, 0xf6, 0x53, 0x03, 0xf6, 0x23, 0xf6, 0xea, 0xda
        /* <DEDUP_REMOVED lines=125> */
	.type		mrg32k3aM2SubSeq,@object
	.size		mrg32k3aM2SubSeq,(mrg32k3aM1 - mrg32k3aM2SubSeq)
mrg32k3aM2SubSeq:
        /* <DEDUP_REMOVED lines=126> */
	.type		mrg32k3aM1,@object
	.size		mrg32k3aM1,(mrg32k3aM1Seq - mrg32k3aM1)
mrg32k3aM1:
        /* <DEDUP_REMOVED lines=144> */
	.type		mrg32k3aM1Seq,@object
	.size		mrg32k3aM1Seq,(mrg32k3aM2 - mrg32k3aM1Seq)
mrg32k3aM1Seq:
        /* <DEDUP_REMOVED lines=144> */
	.type		mrg32k3aM2,@object
	.size		mrg32k3aM2,(mrg32k3aM2Seq - mrg32k3aM2)
mrg32k3aM2:
        /* <DEDUP_REMOVED lines=144> */
	.type		mrg32k3aM2Seq,@object
	.size		mrg32k3aM2Seq,(precalc_xorwow_matrix - mrg32k3aM2Seq)
mrg32k3aM2Seq:
        /* <DEDUP_REMOVED lines=144> */
	.type		precalc_xorwow_matrix,@object
	.size		precalc_xorwow_matrix,(precalc_xorwow_offset_matrix - precalc_xorwow_matrix)
precalc_xorwow_matrix:
        /* <DEDUP_REMOVED lines=6400> */
	.type		precalc_xorwow_offset_matrix,@object
	.size		precalc_xorwow_offset_matrix,($str - precalc_xorwow_offset_matrix)
precalc_xorwow_offset_matrix:
        /* <DEDUP_REMOVED lines=6400> */
	.type		$str,@object
	.size		$str,(.L_9 - $str)
$str:
        /*353c0*/ 	.byte	0x70, 0x72, 0x6f, 0x67, 0x72, 0x65, 0x73, 0x73, 0x20, 0x63, 0x68, 0x65, 0x63, 0x6b, 0x20, 0x66
        /*353d0*/ 	.byte	0x69, 0x6e, 0x69, 0x73, 0x68, 0x65, 0x64, 0x0a, 0x00
.L_9:


//--------------------- .nv.shared.reserved.0     --------------------------
	.section	.nv.shared.reserved.0,"aw",@nobits
	.weak		__nv_reservedSMEM_offset_0_alias
	.size		__nv_reservedSMEM_offset_0_alias, 0, 64
	.other		__nv_reservedSMEM_offset_0_alias,@"STO_CUDA_RESERVED_SHARED STV_DEFAULT"
__nv_reservedSMEM_offset_0_alias:
	.zero		0
	.zero		64


//--------------------- .nv.constant0._Z8mykernelPViS0_PVf --------------------------
	.section	.nv.constant0._Z8mykernelPViS0_PVf,"a",@progbits
	.sectionflags	@""
	.align	4
.nv.constant0._Z8mykernelPViS0_PVf:
	.zero		920


//--------------------- .nv.constant0._Z6kernelPVi --------------------------
	.section	.nv.constant0._Z6kernelPVi,"a",@progbits
	.sectionflags	@""
	.align	4
.nv.constant0._Z6kernelPVi:
	.zero		904


//--------------------- SYMBOLS --------------------------

	.type		.nv.reservedSmem.offset0,@object
	.size		.nv.reservedSmem.offset0,0x4
	.type		vprintf,@function
